	.headerflags	@"EF_CUDA_TEXMODE_UNIFIED EF_CUDA_64BIT_ADDRESS EF_CUDA_ACCELERATORS EF_CUDA_SM90 EF_CUDA_VIRTUAL_SM(EF_CUDA_SM90)"
	.elftype	@"ET_EXEC"


//--------------------- .nv.info                  --------------------------
	.section	.nv.info,"",@"SHT_CUDA_INFO"
	.align	4


	//----- nvinfo : EIATTR_REGCOUNT
	.align		4
        /*0000*/ 	.byte	0x04, 0x2f
        /*0002*/ 	.short	(.L_1 - .L_0)
	.align		4
.L_0:
        /*0004*/ 	.word	index@(triton_poi_fused_convolution_silu_7)
        /*0008*/ 	.word	0x00000010


	//----- nvinfo : EIATTR_MIN_STACK_SIZE
	.align		4
.L_1:
        /*000c*/ 	.byte	0x04, 0x12
        /*000e*/ 	.short	(.L_3 - .L_2)
	.align		4
.L_2:
        /*0010*/ 	.word	index@(triton_poi_fused_convolution_silu_7)
        /*0014*/ 	.word	0x00000000


	//----- nvinfo : EIATTR_FRAME_SIZE
	.align		4
.L_3:
        /*0018*/ 	.byte	0x04, 0x11
        /*001a*/ 	.short	(.L_5 - .L_4)
	.align		4
.L_4:
        /*001c*/ 	.word	index@(triton_poi_fused_convolution_silu_7)
        /*0020*/ 	.word	0x00000000


	//----- nvinfo : EIATTR_MIN_STACK_SIZE
	.align		4
.L_5:
        /*0024*/ 	.byte	0x04, 0x12
        /*0026*/ 	.short	(.L_7 - .L_6)
	.align		4
.L_6:
        /*0028*/ 	.word	index@(triton_poi_fused_convolution_silu_7)
        /*002c*/ 	.word	0x00000000
.L_7:


//--------------------- .nv.info.triton_poi_fused_convolution_silu_7 --------------------------
	.section	.nv.info.triton_poi_fused_convolution_silu_7,"",@"SHT_CUDA_INFO"
	.sectionflags	@""
	.align	4


	//----- nvinfo : EIATTR_CUDA_API_VERSION
	.align		4
        /*0000*/ 	.byte	0x04, 0x37
        /*0002*/ 	.short	(.L_9 - .L_8)
.L_8:
        /*0004*/ 	.word	0x0000007c


	//----- nvinfo : EIATTR_KPARAM_INFO
	.align		4
.L_9:
        /*0008*/ 	.byte	0x04, 0x17
        /*000a*/ 	.short	(.L_11 - .L_10)
.L_10:
        /*000c*/ 	.word	0x00000000
        /*0010*/ 	.short	0x0003
        /*0012*/ 	.short	0x0018
        /*0014*/ 	.byte	0x00, 0xf0, 0x11, 0x00


	//----- nvinfo : EIATTR_KPARAM_INFO
	.align		4
.L_11:
        /*0018*/ 	.byte	0x04, 0x17
        /*001a*/ 	.short	(.L_13 - .L_12)
.L_12:
        /*001c*/ 	.word	0x00000000
        /*0020*/ 	.short	0x0002
        /*0022*/ 	.short	0x0010
        /*0024*/ 	.byte	0x00, 0xf4, 0x21, 0x00


	//----- nvinfo : EIATTR_KPARAM_INFO
	.align		4
.L_13:
        /*0028*/ 	.byte	0x04, 0x17
        /*002a*/ 	.short	(.L_15 - .L_14)
.L_14:
        /*002c*/ 	.word	0x00000000
        /*0030*/ 	.short	0x0001
        /*0032*/ 	.short	0x0008
        /*0034*/ 	.byte	0x00, 0xf4, 0x21, 0x00


	//----- nvinfo : EIATTR_KPARAM_INFO
	.align		4
.L_15:
        /*0038*/ 	.byte	0x04, 0x17
        /*003a*/ 	.short	(.L_17 - .L_16)
.L_16:
        /*003c*/ 	.word	0x00000000
        /*0040*/ 	.short	0x0000
        /*0042*/ 	.short	0x0000
        /*0044*/ 	.byte	0x00, 0xf4, 0x21, 0x00


	//----- nvinfo : EIATTR_SPARSE_MMA_MASK
	.align		4
.L_17:
        /*0048*/ 	.byte	0x03, 0x50
        /*004a*/ 	.short	0x0000


	//----- nvinfo : EIATTR_MAXREG_COUNT
	.align		4
        /*004c*/ 	.byte	0x03, 0x1b
        /*004e*/ 	.short	0x00ff


	//----- nvinfo : EIATTR_EXIT_INSTR_OFFSETS
	.align		4
        /*0050*/ 	.byte	0x04, 0x1c
        /*0052*/ 	.short	(.L_19 - .L_18)


	//   ....[0]....
.L_18:
        /*0054*/ 	.word	0x00000380


	//   ....[1]....
        /*0058*/ 	.word	0x000003a0


	//----- nvinfo : EIATTR_REQNTID
	.align		4
.L_19:
        /*005c*/ 	.byte	0x04, 0x10
        /*005e*/ 	.short	(.L_21 - .L_20)
.L_20:
        /*0060*/ 	.word	0x00000080
        /*0064*/ 	.word	0x00000001
        /*0068*/ 	.word	0x00000001


	//----- nvinfo : EIATTR_CBANK_PARAM_SIZE
	.align		4
.L_21:
        /*006c*/ 	.byte	0x03, 0x19
        /*006e*/ 	.short	0x001c


	//----- nvinfo : EIATTR_PARAM_CBANK
	.align		4
        /*0070*/ 	.byte	0x04, 0x0a
        /*0072*/ 	.short	(.L_23 - .L_22)
	.align		4
.L_22:
        /*0074*/ 	.word	index@(.nv.constant0.triton_poi_fused_convolution_silu_7)
        /*0078*/ 	.short	0x0210
        /*007a*/ 	.short	0x001c


	//----- nvinfo : EIATTR_SW_WAR
	.align		4
.L_23:
        /*007c*/ 	.byte	0x04, 0x36
        /*007e*/ 	.short	(.L_25 - .L_24)
.L_24:
        /*0080*/ 	.word	0x00000008
.L_25:


//--------------------- .nv.callgraph             --------------------------
	.section	.nv.callgraph,"",@"SHT_CUDA_CALLGRAPH"
	.align	4
	.sectionentsize	8
	.align		4
        /*0000*/ 	.word	0x00000000
	.align		4
        /*0004*/ 	.word	0xffffffff
	.align		4
        /*0008*/ 	.word	0x00000000
	.align		4
        /*000c*/ 	.word	0xfffffffe
	.align		4
        /*0010*/ 	.word	0x00000000
	.align		4
        /*0014*/ 	.word	0xfffffffd
	.align		4
        /*0018*/ 	.word	0x00000000
	.align		4
        /*001c*/ 	.word	0xfffffffc


//--------------------- .text.triton_poi_fused_convolution_silu_7 --------------------------
	.section	.text.triton_poi_fused_convolution_silu_7,"ax",@progbits
	.align	128
        .global         triton_poi_fused_convolution_silu_7
        .type           triton_poi_fused_convolution_silu_7,@function
        .size           triton_poi_fused_convolution_silu_7,(.L_x_1 - triton_poi_fused_convolution_silu_7)
        .other          triton_poi_fused_convolution_silu_7,@"STO_CUDA_ENTRY STV_DEFAULT"
triton_poi_fused_convolution_silu_7:
.text.triton_poi_fused_convolution_silu_7:
[----:B------:R-:W0:Y:S02]  /*0000*/  LDC R1, c[0x0][0x28] ;  /* 0x00000a00ff017b82 */ /* 0x000e240000000800 */
[----:B------:R-:W1:Y:S01]  /*0010*/  S2R R0, SR_TID.X ;  /* 0x0000000000007919 */ /* 0x000e620000002100 */
[----:B------:R-:W2:Y:S01]  /*0020*/  LDC.64 R6, c[0x0][0x218] ;  /* 0x00008600ff067b82 */ /* 0x000ea20000000a00 */
[----:B------:R-:W-:Y:S01]  /*0030*/  CS2R R8, SRZ ;  /* 0x0000000000087805 */ /* 0x000fe2000001ff00 */
[----:B------:R-:W-:Y:S01]  /*0040*/  ULDC.64 UR4, c[0x0][0x208] ;  /* 0x0000820000047ab9 */ /* 0x000fe20000000a00 */
[----:B------:R-:W3:Y:S01]  /*0050*/  S2R R5, SR_CTAID.X ;  /* 0x0000000000057919 */ /* 0x000ee20000002500 */
[----:B-1----:R-:W-:Y:S02]  /*0060*/  SHF.L.U32 R0, R0, 0x1, RZ ;  /* 0x0000000100007819 */ /* 0x002fe400000006ff */
[----:B---3--:R-:W-:Y:S02]  /*0070*/  SHF.R.S32.HI R3, RZ, 0x17, R5 ;  /* 0x00000017ff037819 */ /* 0x008fe40000011405 */
[----:B------:R-:W-:Y:S02]  /*0080*/  LOP3.LUT R0, R0, 0xfe, RZ, 0xc0, !PT ;  /* 0x000000fe00007812 */ /* 0x000fe400078ec0ff */
[----:B------:R-:W-:-:S02]  /*0090*/  SGXT R3, R3, 0x1 ;  /* 0x000000010303781a */ /* 0x000fc40000000200 */
[----:B------:R-:W-:-:S04]  /*00a0*/  LEA R0, R5, R0, 0x8 ;  /* 0x0000000005007211 */ /* 0x000fc800078e40ff */
[----:B------:R-:W-:Y:S02]  /*00b0*/  LEA.HI R4, R3, R0, RZ, 0x4 ;  /* 0x0000000003047211 */ /* 0x000fe400078f20ff */
[----:B------:R-:W1:Y:S01]  /*00c0*/  LDC.64 R2, c[0x0][0x210] ;  /* 0x00008400ff027b82 */ /* 0x000e620000000a00 */
[----:B------:R-:W-:Y:S02]  /*00d0*/  ISETP.GE.AND P0, PT, R0, 0x200, PT ;  /* 0x000002000000780c */ /* 0x000fe40003f06270 */
[----:B------:R-:W-:-:S04]  /*00e0*/  SHF.R.S32.HI R4, RZ, 0x4, R4 ;  /* 0x00000004ff047819 */ /* 0x000fc80000011404 */
[----:B------:R-:W-:-:S04]  /*00f0*/  LEA.HI R5, R4, R4, RZ, 0x3 ;  /* 0x0000000404057211 */ /* 0x000fc800078f18ff */
[----:B------:R-:W-:-:S04]  /*0100*/  LOP3.LUT R5, R5, 0xfffffff8, RZ, 0xc0, !PT ;  /* 0xfffffff805057812 */ /* 0x000fc800078ec0ff */
[----:B------:R-:W-:-:S05]  /*0110*/  IADD3 R5, R4, -R5, RZ ;  /* 0x8000000504057210 */ /* 0x000fca0007ffe0ff */
[----:B--2---:R-:W-:Y:S01]  /*0120*/  IMAD.WIDE R6, R5, 0x4, R6 ;  /* 0x0000000405067825 */ /* 0x004fe200078e0206 */
[----:B------:R-:W-:-:S03]  /*0130*/  CS2R R4, SRZ ;  /* 0x0000000000047805 */ /* 0x000fc6000001ff00 */
[----:B-1----:R-:W-:Y:S01]  /*0140*/  IMAD.WIDE R2, R0, 0x4, R2 ;  /* 0x0000000400027825 */ /* 0x002fe200078e0202 */
[----:B------:R-:W2:Y:S04]  /*0150*/  @!P0 LDG.E.EL R9, desc[UR4][R6.64] ;  /* 0x0000000406098981 */ /* 0x000ea8000c2e1900 */
[----:B------:R-:W2:Y:S04]  /*0160*/  @!P0 LDG.E.64 R4, desc[UR4][R2.64] ;  /* 0x0000000402048981 */ /* 0x000ea8000c1e1b00 */
[----:B------:R-:W3:Y:S01]  /*0170*/  @!P0 LDG.E.EL R8, desc[UR4][R6.64] ;  /* 0x0000000406088981 */ /* 0x000ee2000c2e1900 */
[----:B--2---:R-:W-:Y:S01]  /*0180*/  FADD R4, R9, R4 ;  /* 0x0000000409047221 */ /* 0x004fe20000000000 */
[----:B---3--:R-:W-:-:S03]  /*0190*/  FADD R5, R8, R5 ;  /* 0x0000000508057221 */ /* 0x008fc60000000000 */
[----:B------:R-:W-:Y:S01]  /*01a0*/  FADD R9, RZ, -R4 ;  /* 0x80000004ff097221 */ /* 0x000fe20000000000 */
[----:B------:R-:W-:-:S03]  /*01b0*/  FADD R8, RZ, -R5 ;  /* 0x80000005ff087221 */ /* 0x000fc60000000000 */
[----:B------:R-:W-:Y:S01]  /*01c0*/  FMUL R9, R9, 1.4426950216293334961 ;  /* 0x3fb8aa3b09097820 */ /* 0x000fe20000400000 */
[----:B------:R-:W-:-:S04]  /*01d0*/  FMUL R10, R8, 1.4426950216293334961 ;  /* 0x3fb8aa3b080a7820 */ /* 0x000fc80000400000 */
[----:B------:R-:W-:Y:S02]  /*01e0*/  FSETP.GEU.AND P1, PT, R9, -126, PT ;  /* 0xc2fc00000900780b */ /* 0x000fe40003f2e000 */
[----:B------:R-:W-:-:S11]  /*01f0*/  FSETP.GEU.AND P2, PT, R10, -126, PT ;  /* 0xc2fc00000a00780b */ /* 0x000fd60003f4e000 */
[----:B------:R-:W-:Y:S02]  /*0200*/  @!P1 FMUL R9, R9, 0.5 ;  /* 0x3f00000009099820 */ /* 0x000fe40000400000 */
[----:B------:R-:W-:Y:S02]  /*0210*/  @!P2 FMUL R10, R10, 0.5 ;  /* 0x3f0000000a0aa820 */ /* 0x000fe40000400000 */
[----:B------:R-:W1:Y:S08]  /*0220*/  MUFU.EX2 R8, R9 ;  /* 0x0000000900087308 */ /* 0x000e700000000800 */
[----:B------:R-:W2:Y:S01]  /*0230*/  MUFU.EX2 R6, R10 ;  /* 0x0000000a00067308 */ /* 0x000ea20000000800 */
[----:B-1----:R-:W-:-:S04]  /*0240*/  @!P1 FMUL R8, R8, R8 ;  /* 0x0000000808089220 */ /* 0x002fc80000400000 */
[----:B------:R-:W-:Y:S01]  /*0250*/  FADD R8, R8, 1 ;  /* 0x3f80000008087421 */ /* 0x000fe20000000000 */
[----:B--2---:R-:W-:-:S04]  /*0260*/  @!P2 FMUL R6, R6, R6 ;  /* 0x000000060606a220 */ /* 0x004fc80000400000 */
[----:B------:R-:W-:Y:S01]  /*0270*/  FADD R11, R6, 1 ;  /* 0x3f800000060b7421 */ /* 0x000fe20000000000 */
[----:B------:R-:W-:Y:S01]  /*0280*/  FSETP.GT.AND P1, PT, R8, 8.50705917302346158658e+37, PT ;  /* 0x7e8000000800780b */ /* 0x000fe20003f24000 */
[----:B------:R-:W1:Y:S03]  /*0290*/  LDC.64 R6, c[0x0][0x220] ;  /* 0x00008800ff067b82 */ /* 0x000e660000000a00 */
[----:B------:R-:W-:Y:S01]  /*02a0*/  FSETP.GT.AND P2, PT, R11, 8.50705917302346158658e+37, PT ;  /* 0x7e8000000b00780b */ /* 0x000fe20003f44000 */
[----:B------:R-:W-:-:S08]  /*02b0*/  HFMA2.MMA R10, -RZ, RZ, 1.625, 0 ;  /* 0x3e800000ff0a7435 */ /* 0x000fd000000001ff */
[----:B------:R-:W-:-:S04]  /*02c0*/  @P1 FMUL R8, R8, 0.25 ;  /* 0x3e80000008081820 */ /* 0x000fc80000400000 */
[----:B------:R-:W-:Y:S02]  /*02d0*/  @P2 FMUL R11, R11, 0.25 ;  /* 0x3e8000000b0b2820 */ /* 0x000fe40000400000 */
[----:B------:R-:W2:Y:S08]  /*02e0*/  MUFU.RCP R8, R8 ;  /* 0x0000000800087308 */ /* 0x000eb00000001000 */
[----:B------:R-:W3:Y:S01]  /*02f0*/  MUFU.RCP R11, R11 ;  /* 0x0000000b000b7308 */ /* 0x000ee20000001000 */
[----:B------:R-:W-:-:S02]  /*0300*/  FSEL R9, R10, 1, P1 ;  /* 0x3f8000000a097808 */ /* 0x000fc40000800000 */
[----:B------:R-:W-:Y:S01]  /*0310*/  FSEL R10, R10, 1, P2 ;  /* 0x3f8000000a0a7808 */ /* 0x000fe20001000000 */
[----:B------:R4:W-:Y:S02]  /*0320*/  @!P0 STG.E.64 desc[UR4][R2.64], R4 ;  /* 0x0000000402008986 */ /* 0x0009e4000c101b04 */
[----:B--2---:R-:W-:Y:S01]  /*0330*/  FMUL R9, R8, R9 ;  /* 0x0000000908097220 */ /* 0x004fe20000400000 */
[----:B-1----:R-:W-:-:S04]  /*0340*/  IMAD.WIDE R6, R0, 0x4, R6 ;  /* 0x0000000400067825 */ /* 0x002fc800078e0206 */
[----:B------:R-:W-:Y:S01]  /*0350*/  FMUL R12, R4, R9 ;  /* 0x00000009040c7220 */ /* 0x000fe20000400000 */
[----:B---3--:R-:W-:-:S04]  /*0360*/  FMUL R10, R11, R10 ;  /* 0x0000000a0b0a7220 */ /* 0x008fc80000400000 */
[----:B------:R-:W-:Y:S01]  /*0370*/  FMUL R13, R5, R10 ;  /* 0x0000000a050d7220 */ /* 0x000fe20000400000 */
[----:B----4-:R-:W-:Y:S06]  /*0380*/  @P0 EXIT ;  /* 0x000000000000094d */ /* 0x010fec0003800000 */
[----:B------:R-:W-:Y:S01]  /*0390*/  STG.E.64 desc[UR4][R6.64], R12 ;  /* 0x0000000c06007986 */ /* 0x000fe2000c101b04 */
[----:B------:R-:W-:Y:S05]  /*03a0*/  EXIT ;  /* 0x000000000000794d */ /* 0x000fea0003800000 */
.L_x_0:
[----:B------:R-:W-:-:S00]  /*03b0*/  BRA `(.L_x_0) ;  /* 0xfffffffc00fc7947 */ /* 0x000fc0000383ffff */
[----:B------:R-:W-:-:S00]  /*03c0*/  NOP ;  /* 0x0000000000007918 */ /* 0x000fc00000000000 */
        /* <DEDUP_REMOVED lines=11> */
.L_x_1:


//--------------------- .nv.constant0.triton_poi_fused_convolution_silu_7 --------------------------
	.section	.nv.constant0.triton_poi_fused_convolution_silu_7,"a",@progbits
	.sectionflags	@""
	.align	4
.nv.constant0.triton_poi_fused_convolution_silu_7:
	.zero		556
